//
// Generated by NVIDIA NVVM Compiler
//
// Compiler Build ID: CL-36424714
// Cuda compilation tools, release 13.0, V13.0.88
// Based on NVVM 20.0.0
//

.version 9.0
.target sm_100
.address_size 64

	// .globl	cosKernel
.global .align 4 .b8 __cudart_i2opi_f[24] = {65, 144, 67, 60, 153, 149, 98, 219, 192, 221, 52, 245, 209, 87, 39, 252, 41, 21, 68, 78, 110, 131, 249, 162};

.visible .entry cosKernel(
	.param .u32 cosKernel_param_0,
	.param .u64 .ptr .align 1 cosKernel_param_1,
	.param .u32 cosKernel_param_2,
	.param .u64 .ptr .align 1 cosKernel_param_3,
	.param .u32 cosKernel_param_4
)
{
	.local .align 4 .b8 	__local_depot0[28];
	.reg .b64 	%SP;
	.reg .b64 	%SPL;
	.reg .pred 	%p<10>;
	.reg .b32 	%r<50>;
	.reg .b32 	%f<28>;
	.reg .b64 	%rd<29>;
	.reg .b64 	%fd<3>;

	mov.u64 	%SPL, __local_depot0;
	ld.param.u32 	%r18, [cosKernel_param_0];
	ld.param.u64 	%rd9, [cosKernel_param_1];
	ld.param.u32 	%r16, [cosKernel_param_2];
	ld.param.u64 	%rd10, [cosKernel_param_3];
	ld.param.u32 	%r17, [cosKernel_param_4];
	add.u64 	%rd1, %SPL, 0;
	mov.u32 	%r19, %ctaid.x;
	mov.u32 	%r20, %ntid.x;
	mov.u32 	%r21, %tid.x;
	mad.lo.s32 	%r1, %r19, %r20, %r21;
	setp.ge.s32 	%p1, %r1, %r18;
	@%p1 bra 	$L__BB0_10;
	cvta.to.global.u64 	%rd12, %rd9;
	mul.lo.s32 	%r22, %r16, %r1;
	mul.wide.s32 	%rd13, %r22, 4;
	add.s64 	%rd14, %rd12, %rd13;
	ld.global.f32 	%f1, [%rd14];
	mul.f32 	%f7, %f1, 0f3F22F983;
	cvt.rni.s32.f32 	%r49, %f7;
	cvt.rn.f32.s32 	%f8, %r49;
	fma.rn.f32 	%f9, %f8, 0fBFC90FDA, %f1;
	fma.rn.f32 	%f10, %f8, 0fB3A22168, %f9;
	fma.rn.f32 	%f27, %f8, 0fA7C234C5, %f10;
	abs.f32 	%f3, %f1;
	setp.ltu.f32 	%p2, %f3, 0f47CE4780;
	@%p2 bra 	$L__BB0_9;
	setp.neu.f32 	%p3, %f3, 0f7F800000;
	@%p3 bra 	$L__BB0_4;
	mov.f32 	%f13, 0f00000000;
	mul.rn.f32 	%f27, %f1, %f13;
	mov.b32 	%r49, 0;
	bra.uni 	$L__BB0_9;
$L__BB0_4:
	mov.b32 	%r3, %f1;
	shl.b32 	%r24, %r3, 8;
	or.b32  	%r4, %r24, -2147483648;
	mov.b64 	%rd28, 0;
	mov.b32 	%r46, 0;
	mov.u64 	%rd26, __cudart_i2opi_f;
	mov.u64 	%rd27, %rd1;
$L__BB0_5:
	.pragma "nounroll";
	ld.global.nc.u32 	%r25, [%rd26];
	mad.wide.u32 	%rd17, %r25, %r4, %rd28;
	shr.u64 	%rd28, %rd17, 32;
	st.local.u32 	[%rd27], %rd17;
	add.s32 	%r46, %r46, 1;
	add.s64 	%rd27, %rd27, 4;
	add.s64 	%rd26, %rd26, 4;
	setp.ne.s32 	%p4, %r46, 6;
	@%p4 bra 	$L__BB0_5;
	shr.u32 	%r26, %r3, 23;
	st.local.u32 	[%rd1+24], %rd28;
	and.b32  	%r7, %r26, 31;
	and.b32  	%r27, %r26, 224;
	add.s32 	%r28, %r27, -128;
	shr.u32 	%r29, %r28, 5;
	mul.wide.u32 	%rd18, %r29, 4;
	sub.s64 	%rd8, %rd1, %rd18;
	ld.local.u32 	%r47, [%rd8+24];
	ld.local.u32 	%r48, [%rd8+20];
	setp.eq.s32 	%p5, %r7, 0;
	@%p5 bra 	$L__BB0_8;
	shf.l.wrap.b32 	%r47, %r48, %r47, %r7;
	ld.local.u32 	%r30, [%rd8+16];
	shf.l.wrap.b32 	%r48, %r30, %r48, %r7;
$L__BB0_8:
	shr.u32 	%r31, %r47, 30;
	shf.l.wrap.b32 	%r32, %r48, %r47, 2;
	shl.b32 	%r33, %r48, 2;
	shr.u32 	%r34, %r32, 31;
	add.s32 	%r35, %r34, %r31;
	neg.s32 	%r36, %r35;
	setp.lt.s32 	%p6, %r3, 0;
	selp.b32 	%r49, %r36, %r35, %p6;
	xor.b32  	%r37, %r32, %r3;
	shr.s32 	%r38, %r32, 31;
	xor.b32  	%r39, %r38, %r32;
	xor.b32  	%r40, %r38, %r33;
	cvt.u64.u32 	%rd19, %r39;
	shl.b64 	%rd20, %rd19, 32;
	cvt.u64.u32 	%rd21, %r40;
	or.b64  	%rd22, %rd20, %rd21;
	cvt.rn.f64.s64 	%fd1, %rd22;
	mul.f64 	%fd2, %fd1, 0d3BF921FB54442D19;
	cvt.rn.f32.f64 	%f11, %fd2;
	neg.f32 	%f12, %f11;
	setp.lt.s32 	%p7, %r37, 0;
	selp.f32 	%f27, %f12, %f11, %p7;
$L__BB0_9:
	add.s32 	%r42, %r49, 1;
	mul.rn.f32 	%f14, %f27, %f27;
	and.b32  	%r43, %r49, 1;
	setp.eq.b32 	%p8, %r43, 1;
	selp.f32 	%f15, %f27, 0f3F800000, %p8;
	fma.rn.f32 	%f16, %f14, %f15, 0f00000000;
	fma.rn.f32 	%f17, %f14, 0f37CBAC00, 0fBAB607ED;
	selp.f32 	%f18, 0fB94D4153, %f17, %p8;
	selp.f32 	%f19, 0f3C0885E4, 0f3D2AAABB, %p8;
	fma.rn.f32 	%f20, %f18, %f14, %f19;
	selp.f32 	%f21, 0fBE2AAAA8, 0fBEFFFFFF, %p8;
	fma.rn.f32 	%f22, %f20, %f14, %f21;
	fma.rn.f32 	%f23, %f22, %f16, %f15;
	and.b32  	%r44, %r42, 2;
	setp.eq.s32 	%p9, %r44, 0;
	mov.f32 	%f24, 0f00000000;
	sub.f32 	%f25, %f24, %f23;
	selp.f32 	%f26, %f23, %f25, %p9;
	mul.lo.s32 	%r45, %r17, %r1;
	cvta.to.global.u64 	%rd23, %rd10;
	mul.wide.s32 	%rd24, %r45, 4;
	add.s64 	%rd25, %rd23, %rd24;
	st.global.f32 	[%rd25], %f26;
$L__BB0_10:
	ret;

}


// ===== COMPILED SASS (sm_100) =====

	.target	sm_100

	.elftype	@"ET_EXEC"


//--------------------- .note.nv.tkinfo           --------------------------
	.section	.note.nv.tkinfo,"",@"SHT_NOTE"
	.sectionflags	@"SHF_NOTE_NV_TKINFO"
	.tkinfo
        /*0018*/ 	.word	0x00000002
        /*0030*/ 	.string	""
        /*0030*/ 	.string	"ptxas"
        /*0030*/ 	.string	"Cuda compilation tools, release 13.0, V13.0.88"
        /*0030*/ 	.string	"Build cuda_13.0.r13.0/compiler.36424714_0"
        /*0030*/ 	.string	"-arch sm_100 -m 64 "



//--------------------- .note.nv.cuinfo           --------------------------
	.section	.note.nv.cuinfo,"",@"SHT_NOTE"
	.sectionflags	@"SHF_NOTE_NV_CUINFO"
        /*0018*/ 	.short	0x0002
        /*001a*/ 	.short	0x0064
        /*001c*/ 	.short	0x0082
	.zero		2


//--------------------- .nv.info                  --------------------------
	.section	.nv.info,"",@"SHT_CUDA_INFO"
	.align	4


	//----- nvinfo : EIATTR_REGCOUNT
	.align		4
        /*0000*/ 	.byte	0x04, 0x2f
        /*0002*/ 	.short	(.L_2 - .L_1)
	.align		4
.L_1:
        /*0004*/ 	.word	index@(cosKernel)
        /*0008*/ 	.word	0x00000012


	//----- nvinfo : EIATTR_FRAME_SIZE
	.align		4
.L_2:
        /*000c*/ 	.byte	0x04, 0x11
        /*000e*/ 	.short	(.L_4 - .L_3)
	.align		4
.L_3:
        /*0010*/ 	.word	index@(cosKernel)
        /*0014*/ 	.word	0x00000000


	//----- nvinfo : EIATTR_MIN_STACK_SIZE
	.align		4
.L_4:
        /*0018*/ 	.byte	0x04, 0x12
        /*001a*/ 	.short	(.L_6 - .L_5)
	.align		4
.L_5:
        /*001c*/ 	.word	index@(cosKernel)
        /*0020*/ 	.word	0x00000000
.L_6:


//--------------------- .nv.compat                --------------------------
	.section	.nv.compat,"",@"SHT_CUDA_COMPAT_INFO"
	.align	4
        /*0000*/ 	.byte	0x02, 0x09, 0x00, 0x00, 0x02, 0x02, 0x01, 0x00, 0x02, 0x05, 0x05, 0x00, 0x03, 0x07, 0x01, 0x01
        /*0010*/ 	.byte	0x02, 0x03, 0x00, 0x00, 0x02, 0x06, 0x01, 0x00, 0x04, 0x0b, 0x08, 0x00, 0x01, 0x00, 0x00, 0x00
        /*0020*/ 	.byte	0x00, 0x00, 0x00, 0x00


//--------------------- .nv.info.cosKernel        --------------------------
	.section	.nv.info.cosKernel,"",@"SHT_CUDA_INFO"
	.sectionflags	@""
	.align	4


	//----- nvinfo : EIATTR_CUDA_API_VERSION
	.align		4
        /*0000*/ 	.byte	0x04, 0x37
        /*0002*/ 	.short	(.L_8 - .L_7)
.L_7:
        /*0004*/ 	.word	0x00000082


	//----- nvinfo : EIATTR_KPARAM_INFO
	.align		4
.L_8:
        /*0008*/ 	.byte	0x04, 0x17
        /*000a*/ 	.short	(.L_10 - .L_9)
.L_9:
        /*000c*/ 	.word	0x00000000
        /*0010*/ 	.short	0x0004
        /*0012*/ 	.short	0x0020
        /*0014*/ 	.byte	0x00, 0xf0, 0x11, 0x00


	//----- nvinfo : EIATTR_KPARAM_INFO
	.align		4
.L_10:
        /*0018*/ 	.byte	0x04, 0x17
        /*001a*/ 	.short	(.L_12 - .L_11)
.L_11:
        /*001c*/ 	.word	0x00000000
        /*0020*/ 	.short	0x0003
        /*0022*/ 	.short	0x0018
        /*0024*/ 	.byte	0x00, 0xf5, 0x21, 0x00


	//----- nvinfo : EIATTR_KPARAM_INFO
	.align		4
.L_12:
        /*0028*/ 	.byte	0x04, 0x17
        /*002a*/ 	.short	(.L_14 - .L_13)
.L_13:
        /*002c*/ 	.word	0x00000000
        /*0030*/ 	.short	0x0002
        /*0032*/ 	.short	0x0010
        /*0034*/ 	.byte	0x00, 0xf0, 0x11, 0x00


	//----- nvinfo : EIATTR_KPARAM_INFO
	.align		4
.L_14:
        /*0038*/ 	.byte	0x04, 0x17
        /*003a*/ 	.short	(.L_16 - .L_15)
.L_15:
        /*003c*/ 	.word	0x00000000
        /*0040*/ 	.short	0x0001
        /*0042*/ 	.short	0x0008
        /*0044*/ 	.byte	0x00, 0xf5, 0x21, 0x00


	//----- nvinfo : EIATTR_KPARAM_INFO
	.align		4
.L_16:
        /*0048*/ 	.byte	0x04, 0x17
        /*004a*/ 	.short	(.L_18 - .L_17)
.L_17:
        /*004c*/ 	.word	0x00000000
        /*0050*/ 	.short	0x0000
        /*0052*/ 	.short	0x0000
        /*0054*/ 	.byte	0x00, 0xf0, 0x11, 0x00


	//----- nvinfo : EIATTR_SPARSE_MMA_MASK
	.align		4
.L_18:
        /*0058*/ 	.byte	0x03, 0x50
        /*005a*/ 	.short	0x0000


	//----- nvinfo : EIATTR_MAXREG_COUNT
	.align		4
        /*005c*/ 	.byte	0x03, 0x1b
        /*005e*/ 	.short	0x00ff


	//----- nvinfo : EIATTR_MERCURY_ISA_VERSION
	.align		4
        /*0060*/ 	.byte	0x03, 0x5f
        /*0062*/ 	.short	0x0101


	//----- nvinfo : EIATTR_VRC_CTA_INIT_COUNT
	.align		4
        /*0064*/ 	.byte	0x02, 0x4a
	.zero		1
	.zero		1


	//----- nvinfo : EIATTR_EXIT_INSTR_OFFSETS
	.align		4
        /*0068*/ 	.byte	0x04, 0x1c
        /*006a*/ 	.short	(.L_20 - .L_19)


	//   ....[0]....
.L_19:
        /*006c*/ 	.word	0x00000070


	//   ....[1]....
        /*0070*/ 	.word	0x000008f0


	//----- nvinfo : EIATTR_CRS_STACK_SIZE
	.align		4
.L_20:
        /*0074*/ 	.byte	0x04, 0x1e
        /*0076*/ 	.short	(.L_22 - .L_21)
.L_21:
        /*0078*/ 	.word	0x00000000


	//----- nvinfo : EIATTR_CBANK_PARAM_SIZE
	.align		4
.L_22:
        /*007c*/ 	.byte	0x03, 0x19
        /*007e*/ 	.short	0x0024


	//----- nvinfo : EIATTR_PARAM_CBANK
	.align		4
        /*0080*/ 	.byte	0x04, 0x0a
        /*0082*/ 	.short	(.L_24 - .L_23)
	.align		4
.L_23:
        /*0084*/ 	.word	index@(.nv.constant0.cosKernel)
        /*0088*/ 	.short	0x0380
        /*008a*/ 	.short	0x0024


	//----- nvinfo : EIATTR_SW_WAR
	.align		4
.L_24:
        /*008c*/ 	.byte	0x04, 0x36
        /*008e*/ 	.short	(.L_26 - .L_25)
.L_25:
        /*0090*/ 	.word	0x00000008
.L_26:


//--------------------- .nv.callgraph             --------------------------
	.section	.nv.callgraph,"",@"SHT_CUDA_CALLGRAPH"
	.align	4
	.sectionentsize	8
	.align		4
        /*0000*/ 	.word	0x00000000
	.align		4
        /*0004*/ 	.word	0xffffffff
	.align		4
        /*0008*/ 	.word	0x00000000
	.align		4
        /*000c*/ 	.word	0xfffffffe
	.align		4
        /*0010*/ 	.word	0x00000000
	.align		4
        /*0014*/ 	.word	0xfffffffd
	.align		4
        /*0018*/ 	.word	0x00000000
	.align		4
        /*001c*/ 	.word	0xfffffffc


//--------------------- .nv.constant4             --------------------------
	.section	.nv.constant4,"a",@progbits
	.align	8
	.align		8
.nv.constant4:
        /*0000*/ 	.dword	__cudart_i2opi_f


//--------------------- .text.cosKernel           --------------------------
	.section	.text.cosKernel,"ax",@progbits
	.align	128
        .global         cosKernel
        .type           cosKernel,@function
        .size           cosKernel,(.L_x_6 - cosKernel)
        .other          cosKernel,@"STO_CUDA_ENTRY STV_DEFAULT"
cosKernel:
.text.cosKernel:
[----:B------:R-:W-:Y:S01]  /*0000*/  LDC R1, c[0x0][0x37c] ;  /* 0x0000df00ff017b82 */ /* 0x000fe20000000800 */
[----:B------:R-:W0:Y:S07]  /*0010*/  S2R R3, SR_TID.X ;  /* 0x0000000000037919 */ /* 0x000e2e0000002100 */
[----:B------:R-:W0:Y:S01]  /*0020*/  S2UR UR4, SR_CTAID.X ;  /* 0x00000000000479c3 */ /* 0x000e220000002500 */
[----:B------:R-:W1:Y:S07]  /*0030*/  LDCU UR5, c[0x0][0x380] ;  /* 0x00007000ff0577ac */ /* 0x000e6e0008000800 */
[----:B------:R-:W0:Y:S02]  /*0040*/  LDC R2, c[0x0][0x360] ;  /* 0x0000d800ff027b82 */ /* 0x000e240000000800 */
[----:B0-----:R-:W-:-:S05]  /*0050*/  IMAD R2, R2, UR4, R3 ;  /* 0x0000000402027c24 */ /* 0x001fca000f8e0203 */
[----:B-1----:R-:W-:-:S13]  /*0060*/  ISETP.GE.AND P0, PT, R2, UR5, PT ;  /* 0x0000000502007c0c */ /* 0x002fda000bf06270 */
[----:B------:R-:W-:Y:S05]  /*0070*/  @P0 EXIT ;  /* 0x000000000000094d */ /* 0x000fea0003800000 */
[----:B------:R-:W0:Y:S01]  /*0080*/  LDC.64 R4, c[0x0][0x388] ;  /* 0x0000e200ff047b82 */ /* 0x000e220000000a00 */
[----:B------:R-:W1:Y:S01]  /*0090*/  LDCU UR4, c[0x0][0x390] ;  /* 0x00007200ff0477ac */ /* 0x000e620008000800 */
[----:B------:R-:W2:Y:S01]  /*00a0*/  LDCU.64 UR6, c[0x0][0x358] ;  /* 0x00006b00ff0677ac */ /* 0x000ea20008000a00 */
[----:B-1----:R-:W-:-:S04]  /*00b0*/  IMAD R3, R2, UR4, RZ ;  /* 0x0000000402037c24 */ /* 0x002fc8000f8e02ff */
[----:B0-----:R-:W-:-:S05]  /*00c0*/  IMAD.WIDE R4, R3, 0x4, R4 ;  /* 0x0000000403047825 */ /* 0x001fca00078e0204 */
[----:B--2---:R-:W2:Y:S01]  /*00d0*/  LDG.E R0, desc[UR6][R4.64] ;  /* 0x0000000604007981 */ /* 0x004ea2000c1e1900 */
[----:B------:R-:W-:Y:S01]  /*00e0*/  BSSY.RECONVERGENT B0, `(.L_x_0) ;  /* 0x0000069000007945 */ /* 0x000fe20003800200 */
[C---:B--2---:R-:W-:Y:S01]  /*00f0*/  FMUL R3, R0.reuse, 0.63661974668502807617 ;  /* 0x3f22f98300037820 */ /* 0x044fe20000400000 */
[----:B------:R-:W-:-:S05]  /*0100*/  FSETP.GE.AND P0, PT, |R0|, 105615, PT ;  /* 0x47ce47800000780b */ /* 0x000fca0003f06200 */
[----:B------:R-:W0:Y:S02]  /*0110*/  F2I.NTZ R3, R3 ;  /* 0x0000000300037305 */ /* 0x000e240000203100 */
[----:B0-----:R-:W-:-:S05]  /*0120*/  I2FP.F32.S32 R7, R3 ;  /* 0x0000000300077245 */ /* 0x001fca0000201400 */
[----:B------:R-:W-:-:S04]  /*0130*/  FFMA R6, R7, -1.5707962512969970703, R0 ;  /* 0xbfc90fda07067823 */ /* 0x000fc80000000000 */
[----:B------:R-:W-:-:S04]  /*0140*/  FFMA R6, R7, -7.5497894158615963534e-08, R6 ;  /* 0xb3a2216807067823 */ /* 0x000fc80000000006 */
[----:B------:R-:W-:Y:S01]  /*0150*/  FFMA R6, R7, -5.3903029534742383927e-15, R6 ;  /* 0xa7c234c507067823 */ /* 0x000fe20000000006 */
[----:B------:R-:W-:Y:S06]  /*0160*/  @!P0 BRA `(.L_x_1) ;  /* 0x0000000400808947 */ /* 0x000fec0003800000 */
[----:B------:R-:W-:-:S13]  /*0170*/  FSETP.NEU.AND P0, PT, |R0|, +INF , PT ;  /* 0x7f8000000000780b */ /* 0x000fda0003f0d200 */
[----:B------:R-:W-:Y:S01]  /*0180*/  @!P0 FMUL R6, RZ, R0 ;  /* 0x00000000ff068220 */ /* 0x000fe20000400000 */
[----:B------:R-:W-:Y:S01]  /*0190*/  @!P0 IMAD.MOV.U32 R3, RZ, RZ, RZ ;  /* 0x000000ffff038224 */ /* 0x000fe200078e00ff */
[----:B------:R-:W-:Y:S06]  /*01a0*/  @!P0 BRA `(.L_x_1) ;  /* 0x0000000400708947 */ /* 0x000fec0003800000 */
[----:B------:R-:W-:Y:S01]  /*01b0*/  IMAD.SHL.U32 R3, R0, 0x100, RZ ;  /* 0x0000010000037824 */ /* 0x000fe200078e00ff */
[----:B------:R-:W0:Y:S01]  /*01c0*/  LDCU.64 UR8, c[0x4][URZ] ;  /* 0x01000000ff0877ac */ /* 0x000e220008000a00 */
[----:B------:R-:W-:Y:S02]  /*01d0*/  IMAD.MOV.U32 R11, RZ, RZ, RZ ;  /* 0x000000ffff0b7224 */ /* 0x000fe400078e00ff */
[----:B------:R-:W-:Y:S01]  /*01e0*/  IMAD.MOV.U32 R8, RZ, RZ, RZ ;  /* 0x000000ffff087224 */ /* 0x000fe200078e00ff */
[----:B------:R-:W-:Y:S01]  /*01f0*/  LOP3.LUT R3, R3, 0x80000000, RZ, 0xfc, !PT ;  /* 0x8000000003037812 */ /* 0x000fe200078efcff */
[----:B------:R-:W-:Y:S01]  /*0200*/  UMOV UR5, URZ ;  /* 0x000000ff00057c82 */ /* 0x000fe20008000000 */
[----:B------:R-:W-:-:S05]  /*0210*/  UMOV UR4, URZ ;  /* 0x000000ff00047c82 */ /* 0x000fca0008000000 */
.L_x_2:
[----:B0-----:R-:W-:Y:S01]  /*0220*/  MOV R6, UR8 ;  /* 0x0000000800067c02 */ /* 0x001fe20008000f00 */
[----:B------:R-:W-:-:S05]  /*0230*/  IMAD.U32 R7, RZ, RZ, UR9 ;  /* 0x00000009ff077e24 */ /* 0x000fca000f8e00ff */
[----:B------:R-:W2:Y:S01]  /*0240*/  LDG.E.CONSTANT R4, desc[UR6][R6.64] ;  /* 0x0000000606047981 */ /* 0x000ea2000c1e9900 */
[----:B------:R-:W-:Y:S01]  /*0250*/  UIADD3 UR4, UPT, UPT, UR4, 0x1, URZ ;  /* 0x0000000104047890 */ /* 0x000fe2000fffe0ff */
[C---:B------:R-:W-:Y:S01]  /*0260*/  ISETP.EQ.AND P0, PT, R8.reuse, RZ, PT ;  /* 0x000000ff0800720c */ /* 0x040fe20003f02270 */
[----:B------:R-:W-:Y:S01]  /*0270*/  UIADD3 UR8, UP1, UPT, UR8, 0x4, URZ ;  /* 0x0000000408087890 */ /* 0x000fe2000ff3e0ff */
[C---:B------:R-:W-:Y:S01]  /*0280*/  ISETP.EQ.AND P1, PT, R8.reuse, 0x4, PT ;  /* 0x000000040800780c */ /* 0x040fe20003f22270 */
[----:B------:R-:W-:Y:S01]  /*0290*/  UISETP.NE.AND UP0, UPT, UR4, 0x6, UPT ;  /* 0x000000060400788c */ /* 0x000fe2000bf05270 */
[C---:B------:R-:W-:Y:S01]  /*02a0*/  ISETP.EQ.AND P2, PT, R8.reuse, 0x8, PT ;  /* 0x000000080800780c */ /* 0x040fe20003f42270 */
[----:B------:R-:W-:Y:S01]  /*02b0*/  UIADD3.X UR9, UPT, UPT, URZ, UR9, URZ, UP1, !UPT ;  /* 0x00000009ff097290 */ /* 0x000fe20008ffe4ff */
[C---:B------:R-:W-:Y:S02]  /*02c0*/  ISETP.EQ.AND P3, PT, R8.reuse, 0xc, PT ;  /* 0x0000000c0800780c */ /* 0x040fe40003f62270 */
[----:B------:R-:W-:-:S02]  /*02d0*/  ISETP.EQ.AND P4, PT, R8, 0x10, PT ;  /* 0x000000100800780c */ /* 0x000fc40003f82270 */
[C---:B------:R-:W-:Y:S01]  /*02e0*/  ISETP.EQ.AND P5, PT, R8.reuse, 0x14, PT ;  /* 0x000000140800780c */ /* 0x040fe20003fa2270 */
[----:B------:R-:W-:Y:S02]  /*02f0*/  VIADD R8, R8, 0x4 ;  /* 0x0000000408087836 */ /* 0x000fe40000000000 */
[----:B--2---:R-:W-:-:S03]  /*0300*/  IMAD.WIDE.U32 R4, R4, R3, RZ ;  /* 0x0000000304047225 */ /* 0x004fc600078e00ff */
[----:B------:R-:W-:-:S04]  /*0310*/  IADD3 R4, P6, PT, R4, R11, RZ ;  /* 0x0000000b04047210 */ /* 0x000fc80007fde0ff */
[----:B------:R-:W-:Y:S01]  /*0320*/  IADD3.X R11, PT, PT, R5, UR5, RZ, P6, !PT ;  /* 0x00000005050b7c10 */ /* 0x000fe2000b7fe4ff */
[--C-:B------:R-:W-:Y:S01]  /*0330*/  @P0 IMAD.MOV.U32 R9, RZ, RZ, R4.reuse ;  /* 0x000000ffff090224 */ /* 0x100fe200078e0004 */
[----:B------:R-:W-:Y:S01]  /*0340*/  @P3 MOV R13, R4 ;  /* 0x00000004000d3202 */ /* 0x000fe20000000f00 */
[--C-:B------:R-:W-:Y:S02]  /*0350*/  @P1 IMAD.MOV.U32 R10, RZ, RZ, R4.reuse ;  /* 0x000000ffff0a1224 */ /* 0x100fe400078e0004 */
[--C-:B------:R-:W-:Y:S02]  /*0360*/  @P2 IMAD.MOV.U32 R12, RZ, RZ, R4.reuse ;  /* 0x000000ffff0c2224 */ /* 0x100fe400078e0004 */
[--C-:B------:R-:W-:Y:S02]  /*0370*/  @P4 IMAD.MOV.U32 R14, RZ, RZ, R4.reuse ;  /* 0x000000ffff0e4224 */ /* 0x100fe400078e0004 */
[----:B------:R-:W-:Y:S01]  /*0380*/  @P5 IMAD.MOV.U32 R15, RZ, RZ, R4 ;  /* 0x000000ffff0f5224 */ /* 0x000fe200078e0004 */
[----:B------:R-:W-:Y:S06]  /*0390*/  BRA.U UP0, `(.L_x_2) ;  /* 0xfffffffd00a07547 */ /* 0x000fec000b83ffff */
[----:B------:R-:W-:Y:S01]  /*03a0*/  SHF.R.U32.HI R3, RZ, 0x17, R0 ;  /* 0x00000017ff037819 */ /* 0x000fe20000011600 */
[----:B------:R-:W-:Y:S03]  /*03b0*/  BSSY.RECONVERGENT B1, `(.L_x_3) ;  /* 0x0000029000017945 */ /* 0x000fe60003800200 */
[C---:B------:R-:W-:Y:S02]  /*03c0*/  LOP3.LUT R4, R3.reuse, 0xe0, RZ, 0xc0, !PT ;  /* 0x000000e003047812 */ /* 0x040fe400078ec0ff */
[----:B------:R-:W-:-:S03]  /*03d0*/  LOP3.LUT P6, RZ, R3, 0x1f, RZ, 0xc0, !PT ;  /* 0x0000001f03ff7812 */ /* 0x000fc600078cc0ff */
[----:B------:R-:W-:-:S05]  /*03e0*/  VIADD R4, R4, 0xffffff80 ;  /* 0xffffff8004047836 */ /* 0x000fca0000000000 */
[----:B------:R-:W-:-:S04]  /*03f0*/  SHF.R.U32.HI R4, RZ, 0x5, R4 ;  /* 0x00000005ff047819 */ /* 0x000fc80000011604 */
[----:B------:R-:W-:-:S04]  /*0400*/  LEA R6, -R4, RZ, 0x2 ;  /* 0x000000ff04067211 */ /* 0x000fc800078e11ff */
[C---:B------:R-:W-:Y:S02]  /*0410*/  ISETP.EQ.AND P3, PT, R6.reuse, -0x18, PT ;  /* 0xffffffe80600780c */ /* 0x040fe40003f62270 */
[C---:B------:R-:W-:Y:S02]  /*0420*/  ISETP.EQ.AND P4, PT, R6.reuse, -0x14, PT ;  /* 0xffffffec0600780c */ /* 0x040fe40003f82270 */
[C---:B------:R-:W-:Y:S02]  /*0430*/  ISETP.EQ.AND P2, PT, R6.reuse, -0x10, PT ;  /* 0xfffffff00600780c */ /* 0x040fe40003f42270 */
[C---:B------:R-:W-:Y:S02]  /*0440*/  ISETP.EQ.AND P1, PT, R6.reuse, -0xc, PT ;  /* 0xfffffff40600780c */ /* 0x040fe40003f22270 */
[C---:B------:R-:W-:Y:S02]  /*0450*/  ISETP.EQ.AND P0, PT, R6.reuse, -0x8, PT ;  /* 0xfffffff80600780c */ /* 0x040fe40003f02270 */
[----:B------:R-:W-:-:S03]  /*0460*/  ISETP.EQ.AND P5, PT, R6, RZ, PT ;  /* 0x000000ff0600720c */ /* 0x000fc60003fa2270 */
[--C-:B------:R-:W-:Y:S01]  /*0470*/  @P3 IMAD.MOV.U32 R4, RZ, RZ, R9.reuse ;  /* 0x000000ffff043224 */ /* 0x100fe200078e0009 */
[C---:B------:R-:W-:Y:S01]  /*0480*/  ISETP.EQ.AND P3, PT, R6.reuse, -0x4, PT ;  /* 0xfffffffc0600780c */ /* 0x040fe20003f62270 */
[----:B------:R-:W-:Y:S02]  /*0490*/  @P4 IMAD.MOV.U32 R5, RZ, RZ, R9 ;  /* 0x000000ffff054224 */ /* 0x000fe400078e0009 */
[--C-:B------:R-:W-:Y:S01]  /*04a0*/  @P4 IMAD.MOV.U32 R4, RZ, RZ, R10.reuse ;  /* 0x000000ffff044224 */ /* 0x100fe200078e000a */
[----:B------:R-:W-:Y:S01]  /*04b0*/  ISETP.EQ.AND P4, PT, R6, 0x4, PT ;  /* 0x000000040600780c */ /* 0x000fe20003f82270 */
[----:B------:R-:W-:Y:S01]  /*04c0*/  @P2 IMAD.MOV.U32 R5, RZ, RZ, R10 ;  /* 0x000000ffff052224 */ /* 0x000fe200078e000a */
[----:B------:R-:W-:Y:S01]  /*04d0*/  @P2 MOV R4, R12 ;  /* 0x0000000c00042202 */ /* 0x000fe20000000f00 */
[----:B------:R-:W-:Y:S02]  /*04e0*/  @P1 IMAD.MOV.U32 R4, RZ, RZ, R13 ;  /* 0x000000ffff041224 */ /* 0x000fe400078e000d */
[----:B------:R-:W-:-:S02]  /*04f0*/  @P0 IMAD.MOV.U32 R4, RZ, RZ, R14 ;  /* 0x000000ffff040224 */ /* 0x000fc400078e000e */
[----:B------:R-:W-:Y:S02]  /*0500*/  @P1 IMAD.MOV.U32 R5, RZ, RZ, R12 ;  /* 0x000000ffff051224 */ /* 0x000fe400078e000c */
[----:B------:R-:W-:Y:S02]  /*0510*/  @P3 IMAD.MOV.U32 R4, RZ, RZ, R15 ;  /* 0x000000ffff043224 */ /* 0x000fe400078e000f */
[----:B------:R-:W-:Y:S02]  /*0520*/  @P5 IMAD.MOV.U32 R4, RZ, RZ, R11 ;  /* 0x000000ffff045224 */ /* 0x000fe400078e000b */
[----:B------:R-:W-:Y:S01]  /*0530*/  @P0 IMAD.MOV.U32 R5, RZ, RZ, R13 ;  /* 0x000000ffff050224 */ /* 0x000fe200078e000d */
[----:B------:R-:W-:Y:S01]  /*0540*/  @P3 MOV R5, R14 ;  /* 0x0000000e00053202 */ /* 0x000fe20000000f00 */
[----:B------:R-:W-:Y:S01]  /*0550*/  @P5 IMAD.MOV.U32 R5, RZ, RZ, R15 ;  /* 0x000000ffff055224 */ /* 0x000fe200078e000f */
[----:B------:R-:W-:Y:S01]  /*0560*/  MOV R8, R4 ;  /* 0x0000000400087202 */ /* 0x000fe20000000f00 */
[----:B------:R-:W-:Y:S01]  /*0570*/  @P4 IMAD.MOV.U32 R5, RZ, RZ, R11 ;  /* 0x000000ffff054224 */ /* 0x000fe200078e000b */
[----:B------:R-:W-:Y:S06]  /*0580*/  @!P6 BRA `(.L_x_4) ;  /* 0x00000000002ce947 */ /* 0x000fec0003800000 */
[----:B------:R-:W-:Y:S01]  /*0590*/  @P2 IMAD.MOV.U32 R4, RZ, RZ, R9 ;  /* 0x000000ffff042224 */ /* 0x000fe200078e0009 */
[----:B------:R-:W-:Y:S01]  /*05a0*/  LOP3.LUT R3, R3, 0x1f, RZ, 0xc0, !PT ;  /* 0x0000001f03037812 */ /* 0x000fe200078ec0ff */
[----:B------:R-:W-:Y:S02]  /*05b0*/  @P1 IMAD.MOV.U32 R4, RZ, RZ, R10 ;  /* 0x000000ffff041224 */ /* 0x000fe400078e000a */
[----:B------:R-:W-:Y:S01]  /*05c0*/  @P0 IMAD.MOV.U32 R4, RZ, RZ, R12 ;  /* 0x000000ffff040224 */ /* 0x000fe200078e000c */
[----:B------:R-:W-:Y:S02]  /*05d0*/  ISETP.EQ.AND P0, PT, R6, 0x8, PT ;  /* 0x000000080600780c */ /* 0x000fe40003f02270 */
[----:B------:R-:W-:Y:S01]  /*05e0*/  @P3 MOV R4, R13 ;  /* 0x0000000d00043202 */ /* 0x000fe20000000f00 */
[----:B------:R-:W-:Y:S01]  /*05f0*/  @P5 IMAD.MOV.U32 R4, RZ, RZ, R14 ;  /* 0x000000ffff045224 */ /* 0x000fe200078e000e */
[----:B------:R-:W-:Y:S01]  /*0600*/  SHF.L.W.U32.HI R8, R5, R3, R8 ;  /* 0x0000000305087219 */ /* 0x000fe20000010e08 */
[----:B------:R-:W-:-:S08]  /*0610*/  @P4 IMAD.MOV.U32 R4, RZ, RZ, R15 ;  /* 0x000000ffff044224 */ /* 0x000fd000078e000f */
[----:B------:R-:W-:-:S05]  /*0620*/  @P0 IMAD.MOV.U32 R4, RZ, RZ, R11 ;  /* 0x000000ffff040224 */ /* 0x000fca00078e000b */
[----:B------:R-:W-:-:S07]  /*0630*/  SHF.L.W.U32.HI R5, R4, R3, R5 ;  /* 0x0000000304057219 */ /* 0x000fce0000010e05 */
.L_x_4:
[----:B------:R-:W-:Y:S05]  /*0640*/  BSYNC.RECONVERGENT B1 ;  /* 0x0000000000017941 */ /* 0x000fea0003800200 */
.L_x_3:
[C---:B------:R-:W-:Y:S01]  /*0650*/  SHF.L.W.U32.HI R9, R5.reuse, 0x2, R8 ;  /* 0x0000000205097819 */ /* 0x040fe20000010e08 */
[----:B------:R-:W-:Y:S01]  /*0660*/  UMOV UR4, 0x54442d19 ;  /* 0x54442d1900047882 */ /* 0x000fe20000000000 */
[----:B------:R-:W-:Y:S01]  /*0670*/  SHF.L.U32 R5, R5, 0x2, RZ ;  /* 0x0000000205057819 */ /* 0x000fe200000006ff */
[----:B------:R-:W-:Y:S01]  /*0680*/  UMOV UR5, 0x3bf921fb ;  /* 0x3bf921fb00057882 */ /* 0x000fe20000000000 */
[----:B------:R-:W-:Y:S02]  /*0690*/  SHF.R.S32.HI R4, RZ, 0x1f, R9 ;  /* 0x0000001fff047819 */ /* 0x000fe40000011409 */
[----:B------:R-:W-:Y:S02]  /*06a0*/  ISETP.GE.AND P0, PT, R0, RZ, PT ;  /* 0x000000ff0000720c */ /* 0x000fe40003f06270 */
[C---:B------:R-:W-:Y:S02]  /*06b0*/  LOP3.LUT R6, R4.reuse, R5, RZ, 0x3c, !PT ;  /* 0x0000000504067212 */ /* 0x040fe400078e3cff */
[----:B------:R-:W-:-:S02]  /*06c0*/  LOP3.LUT R7, R4, R9, RZ, 0x3c, !PT ;  /* 0x0000000904077212 */ /* 0x000fc400078e3cff */
[----:B------:R-:W-:Y:S02]  /*06d0*/  SHF.R.U32.HI R3, RZ, 0x1e, R8 ;  /* 0x0000001eff037819 */ /* 0x000fe40000011608 */
[----:B------:R-:W0:Y:S01]  /*06e0*/  I2F.F64.S64 R4, R6 ;  /* 0x0000000600047312 */ /* 0x000e220000301c00 */
[C---:B------:R-:W-:Y:S02]  /*06f0*/  LOP3.LUT R0, R9.reuse, R0, RZ, 0x3c, !PT ;  /* 0x0000000009007212 */ /* 0x040fe400078e3cff */
[----:B------:R-:W-:Y:S02]  /*0700*/  LEA.HI R3, R9, R3, RZ, 0x1 ;  /* 0x0000000309037211 */ /* 0x000fe400078f08ff */
[----:B------:R-:W-:-:S03]  /*0710*/  ISETP.GE.AND P1, PT, R0, RZ, PT ;  /* 0x000000ff0000720c */ /* 0x000fc60003f26270 */
[----:B------:R-:W-:-:S04]  /*0720*/  IMAD.MOV R0, RZ, RZ, -R3 ;  /* 0x000000ffff007224 */ /* 0x000fc800078e0a03 */
[----:B------:R-:W-:Y:S01]  /*0730*/  @!P0 IMAD.MOV.U32 R3, RZ, RZ, R0 ;  /* 0x000000ffff038224 */ /* 0x000fe200078e0000 */
[----:B0-----:R-:W-:-:S10]  /*0740*/  DMUL R4, R4, UR4 ;  /* 0x0000000404047c28 */ /* 0x001fd40008000000 */
[----:B------:R-:W0:Y:S02]  /*0750*/  F2F.F32.F64 R4, R4 ;  /* 0x0000000400047310 */ /* 0x000e240000301000 */
[----:B0-----:R-:W-:-:S07]  /*0760*/  FSEL R6, -R4, R4, !P1 ;  /* 0x0000000404067208 */ /* 0x001fce0004800100 */
.L_x_1:
[----:B------:R-:W-:Y:S05]  /*0770*/  BSYNC.RECONVERGENT B0 ;  /* 0x0000000000007941 */ /* 0x000fea0003800200 */
.L_x_0:
[----:B------:R-:W-:Y:S02]  /*0780*/  IMAD.MOV.U32 R0, RZ, RZ, 0x37cbac00 ;  /* 0x37cbac00ff007424 */ /* 0x000fe400078e00ff */
[----:B------:R-:W-:Y:S01]  /*0790*/  FMUL R7, R6, R6 ;  /* 0x0000000606077220 */ /* 0x000fe20000400000 */
[----:B------:R-:W-:Y:S01]  /*07a0*/  LOP3.LUT R8, R3, 0x1, RZ, 0xc0, !PT ;  /* 0x0000000103087812 */ /* 0x000fe200078ec0ff */
[----:B------:R-:W0:Y:S01]  /*07b0*/  LDC.64 R4, c[0x0][0x398] ;  /* 0x0000e600ff047b82 */ /* 0x000e220000000a00 */
[----:B------:R-:W1:Y:S01]  /*07c0*/  LDCU UR4, c[0x0][0x3a0] ;  /* 0x00007400ff0477ac */ /* 0x000e620008000800 */
[----:B------:R-:W-:Y:S01]  /*07d0*/  FFMA R0, R7, R0, -0.0013887860113754868507 ;  /* 0xbab607ed07007423 */ /* 0x000fe20000000000 */
[----:B------:R-:W-:Y:S01]  /*07e0*/  ISETP.NE.U32.AND P0, PT, R8, 0x1, PT ;  /* 0x000000010800780c */ /* 0x000fe20003f05070 */
[----:B------:R-:W-:Y:S01]  /*07f0*/  VIADD R3, R3, 0x1 ;  /* 0x0000000103037836 */ /* 0x000fe20000000000 */
[----:B------:R-:W-:Y:S01]  /*0800*/  MOV R8, 0x3c0885e4 ;  /* 0x3c0885e400087802 */ /* 0x000fe20000000f00 */
[----:B------:R-:W-:Y:S01]  /*0810*/  IMAD.MOV.U32 R9, RZ, RZ, 0x3e2aaaa8 ;  /* 0x3e2aaaa8ff097424 */ /* 0x000fe200078e00ff */
[----:B------:R-:W-:-:S02]  /*0820*/  FSEL R0, R0, -0.00019574658654164522886, P0 ;  /* 0xb94d415300007808 */ /* 0x000fc40000000000 */
[----:B------:R-:W-:Y:S02]  /*0830*/  FSEL R8, R8, 0.041666727513074874878, !P0 ;  /* 0x3d2aaabb08087808 */ /* 0x000fe40004000000 */
[----:B------:R-:W-:Y:S02]  /*0840*/  LOP3.LUT P1, RZ, R3, 0x2, RZ, 0xc0, !PT ;  /* 0x0000000203ff7812 */ /* 0x000fe4000782c0ff */
[----:B------:R-:W-:Y:S01]  /*0850*/  FSEL R3, -R9, -0.4999999701976776123, !P0 ;  /* 0xbeffffff09037808 */ /* 0x000fe20004000100 */
[----:B------:R-:W-:Y:S01]  /*0860*/  FFMA R8, R7, R0, R8 ;  /* 0x0000000007087223 */ /* 0x000fe20000000008 */
[----:B------:R-:W-:-:S03]  /*0870*/  FSEL R0, R6, 1, !P0 ;  /* 0x3f80000006007808 */ /* 0x000fc60004000000 */
[C---:B------:R-:W-:Y:S01]  /*0880*/  FFMA R3, R7.reuse, R8, R3 ;  /* 0x0000000807037223 */ /* 0x040fe20000000003 */
[----:B-1----:R-:W-:Y:S02]  /*0890*/  IMAD R9, R2, UR4, RZ ;  /* 0x0000000402097c24 */ /* 0x002fe4000f8e02ff */
[----:B------:R-:W-:-:S04]  /*08a0*/  FFMA R7, R7, R0, RZ ;  /* 0x0000000007077223 */ /* 0x000fc800000000ff */
[----:B------:R-:W-:Y:S01]  /*08b0*/  FFMA R3, R7, R3, R0 ;  /* 0x0000000307037223 */ /* 0x000fe20000000000 */
[----:B0-----:R-:W-:-:S04]  /*08c0*/  IMAD.WIDE R4, R9, 0x4, R4 ;  /* 0x0000000409047825 */ /* 0x001fc800078e0204 */
[----:B------:R-:W-:-:S05]  /*08d0*/  @P1 FADD R3, RZ, -R3 ;  /* 0x80000003ff031221 */ /* 0x000fca0000000000 */
[----:B------:R-:W-:Y:S01]  /*08e0*/  STG.E desc[UR6][R4.64], R3 ;  /* 0x0000000304007986 */ /* 0x000fe2000c101906 */
[----:B------:R-:W-:Y:S05]  /*08f0*/  EXIT ;  /* 0x000000000000794d */ /* 0x000fea0003800000 */
.L_x_5:
[----:B------:R-:W-:-:S00]  /*0900*/  BRA `(.L_x_5) ;  /* 0xfffffffc00fc7947 */ /* 0x000fc0000383ffff */
[----:B------:R-:W-:-:S00]  /*0910*/  NOP ;  /* 0x0000000000007918 */ /* 0x000fc00000000000 */
        /* <DEDUP_REMOVED lines=14> */
.L_x_6:


//--------------------- .nv.global.init           --------------------------
	.section	.nv.global.init,"aw",@progbits
	.align	4
.nv.global.init:
	.type		__cudart_i2opi_f,@object
	.size		__cudart_i2opi_f,(.L_0 - __cudart_i2opi_f)
__cudart_i2opi_f:
        /*0000*/ 	.byte	0x41, 0x90, 0x43, 0x3c, 0x99, 0x95, 0x62, 0xdb, 0xc0, 0xdd, 0x34, 0xf5, 0xd1, 0x57, 0x27, 0xfc
        /*0010*/ 	.byte	0x29, 0x15, 0x44, 0x4e, 0x6e, 0x83, 0xf9, 0xa2
.L_0:


//--------------------- .nv.shared.reserved.0     --------------------------
	.section	.nv.shared.reserved.0,"aw",@nobits
	.weak		__nv_reservedSMEM_offset_0_alias
	.size		__nv_reservedSMEM_offset_0_alias, 0, 64
	.other		__nv_reservedSMEM_offset_0_alias,@"STO_CUDA_RESERVED_SHARED STV_DEFAULT"
__nv_reservedSMEM_offset_0_alias:
	.zero		0
	.zero		64


//--------------------- .nv.constant0.cosKernel   --------------------------
	.section	.nv.constant0.cosKernel,"a",@progbits
	.sectionflags	@""
	.align	4
.nv.constant0.cosKernel:
	.zero		932


//--------------------- SYMBOLS --------------------------

	.type		.nv.reservedSmem.offset0,@object
	.size		.nv.reservedSmem.offset0,0x4
